//
// Generated by NVIDIA NVVM Compiler
//
// Compiler Build ID: CL-36424714
// Cuda compilation tools, release 13.0, V13.0.88
// Based on NVVM 20.0.0
//

.version 9.0
.target sm_100
.address_size 64

	// .globl	_Z9RadixSortILj32EEvPfPjS1_j
// _ZZ9RadixSortILj32EEvPfPjS1_jE9min_value has been demoted
// _ZZ9RadixSortILj32EEvPfPjS1_jE7min_tid has been demoted
// _ZZ9RadixSortILj32EEvPfPjS1_jE8list_idx has been demoted

.visible .entry _Z9RadixSortILj32EEvPfPjS1_j(
	.param .u64 .ptr .align 1 _Z9RadixSortILj32EEvPfPjS1_j_param_0,
	.param .u64 .ptr .align 1 _Z9RadixSortILj32EEvPfPjS1_j_param_1,
	.param .u64 .ptr .align 1 _Z9RadixSortILj32EEvPfPjS1_j_param_2,
	.param .u32 _Z9RadixSortILj32EEvPfPjS1_j_param_3
)
{
	.reg .pred 	%p<42>;
	.reg .b32 	%r<161>;
	.reg .b32 	%f<4>;
	.reg .b64 	%rd<42>;
	// demoted variable
	.shared .align 4 .u32 _ZZ9RadixSortILj32EEvPfPjS1_jE9min_value;
	// demoted variable
	.shared .align 4 .u32 _ZZ9RadixSortILj32EEvPfPjS1_jE7min_tid;
	// demoted variable
	.shared .align 4 .b8 _ZZ9RadixSortILj32EEvPfPjS1_jE8list_idx[2048];
	ld.param.u64 	%rd10, [_Z9RadixSortILj32EEvPfPjS1_j_param_0];
	ld.param.u64 	%rd11, [_Z9RadixSortILj32EEvPfPjS1_j_param_1];
	ld.param.u64 	%rd12, [_Z9RadixSortILj32EEvPfPjS1_j_param_2];
	ld.param.u32 	%r53, [_Z9RadixSortILj32EEvPfPjS1_j_param_3];
	cvta.to.global.u64 	%rd1, %rd12;
	cvta.to.global.u64 	%rd2, %rd10;
	cvta.to.global.u64 	%rd3, %rd11;
	mov.u32 	%r1, %tid.x;
	mov.u32 	%r2, %ntid.x;
	mov.u32 	%r54, %ctaid.x;
	mul.lo.s32 	%r55, %r54, %r2;
	shl.b32 	%r56, %r55, 5;
	add.s32 	%r57, %r56, %r1;
	setp.ge.u32 	%p1, %r57, %r53;
	@%p1 bra 	$L__BB0_62;
	mov.b32 	%r139, 0;
$L__BB0_2:
	setp.ge.u32 	%p2, %r1, %r53;
	mov.b32 	%r145, 0;
	mov.u32 	%r141, %r145;
	@%p2 bra 	$L__BB0_12;
	setp.eq.s32 	%p3, %r139, 0;
	@%p3 bra 	$L__BB0_7;
	mov.b32 	%r61, 1;
	shl.b32 	%r4, %r61, %r139;
	mov.b32 	%r141, 0;
	mov.u32 	%r147, %r1;
	mov.u32 	%r145, %r141;
$L__BB0_5:
	mul.wide.u32 	%rd13, %r147, 4;
	add.s64 	%rd14, %rd3, %rd13;
	ld.global.u32 	%r19, [%rd14];
	and.b32  	%r62, %r19, %r4;
	setp.eq.s32 	%p4, %r62, 0;
	@%p4 bra 	$L__BB0_63;
	add.s32 	%r63, %r141, %r1;
	mul.wide.u32 	%rd15, %r63, 4;
	add.s64 	%rd16, %rd1, %rd15;
	st.global.u32 	[%rd16], %r19;
	add.s32 	%r141, %r141, %r2;
	bra.uni 	$L__BB0_64;
$L__BB0_7:
	mov.b32 	%r141, 0;
	mov.u32 	%r140, %r1;
	mov.u32 	%r145, %r141;
$L__BB0_8:
	mul.wide.u32 	%rd19, %r140, 4;
	add.s64 	%rd20, %rd2, %rd19;
	ld.global.f32 	%f1, [%rd20];
	mov.b32 	%r66, %f1;
	not.b32 	%r67, %r66;
	abs.f32 	%f2, %f1;
	neg.f32 	%f3, %f2;
	mov.b32 	%r68, %f3;
	setp.lt.s32 	%p6, %r66, 0;
	selp.b32 	%r8, %r67, %r68, %p6;
	and.b32  	%r69, %r8, 1;
	setp.eq.b32 	%p7, %r69, 1;
	not.pred 	%p8, %p7;
	@%p8 bra 	$L__BB0_10;
	add.s32 	%r70, %r141, %r1;
	mul.wide.u32 	%rd21, %r70, 4;
	add.s64 	%rd22, %rd1, %rd21;
	st.global.u32 	[%rd22], %r8;
	add.s32 	%r141, %r141, %r2;
	bra.uni 	$L__BB0_11;
$L__BB0_10:
	add.s32 	%r71, %r145, %r1;
	mul.wide.u32 	%rd23, %r71, 4;
	add.s64 	%rd24, %rd3, %rd23;
	st.global.u32 	[%rd24], %r8;
	add.s32 	%r145, %r145, %r2;
$L__BB0_11:
	add.s32 	%r140, %r140, %r2;
	setp.lt.u32 	%p9, %r140, %r53;
	@%p9 bra 	$L__BB0_8;
$L__BB0_12:
	setp.eq.s32 	%p10, %r141, 0;
	@%p10 bra 	$L__BB0_15;
	mov.b32 	%r152, 0;
$L__BB0_14:
	add.s32 	%r73, %r152, %r1;
	mul.wide.u32 	%rd25, %r73, 4;
	add.s64 	%rd26, %rd1, %rd25;
	ld.global.u32 	%r74, [%rd26];
	add.s32 	%r75, %r73, %r145;
	mul.wide.u32 	%rd27, %r75, 4;
	add.s64 	%rd28, %rd3, %rd27;
	st.global.u32 	[%rd28], %r74;
	add.s32 	%r152, %r152, %r2;
	setp.lt.u32 	%p11, %r152, %r141;
	@%p11 bra 	$L__BB0_14;
$L__BB0_15:
	add.s32 	%r139, %r139, 1;
	setp.ne.s32 	%p12, %r139, 32;
	@%p12 bra 	$L__BB0_2;
	shl.b32 	%r77, %r1, 2;
	mov.u32 	%r78, _ZZ9RadixSortILj32EEvPfPjS1_jE8list_idx;
	add.s32 	%r28, %r78, %r77;
	mov.b32 	%r158, 0;
	st.shared.u32 	[%r28], %r158;
	bar.sync 	0;
	and.b32  	%r29, %r53, 3;
	setp.lt.u32 	%p13, %r53, 4;
	@%p13 bra 	$L__BB0_51;
	and.b32  	%r158, %r53, -4;
	neg.s32 	%r153, %r158;
	add.s64 	%rd40, %rd2, 8;
$L__BB0_18:
	ld.shared.u32 	%r80, [%r28];
	mad.lo.s32 	%r33, %r80, %r2, %r1;
	setp.ge.u32 	%p14, %r33, %r53;
	mov.b32 	%r154, -1;
	@%p14 bra 	$L__BB0_20;
	mul.wide.u32 	%rd29, %r33, 4;
	add.s64 	%rd30, %rd3, %rd29;
	ld.global.u32 	%r154, [%rd30];
$L__BB0_20:
	setp.ne.s32 	%p15, %r1, 0;
	@%p15 bra 	$L__BB0_22;
	mov.b32 	%r81, -1;
	st.shared.u32 	[_ZZ9RadixSortILj32EEvPfPjS1_jE7min_tid], %r81;
	st.shared.u32 	[_ZZ9RadixSortILj32EEvPfPjS1_jE9min_value], %r81;
$L__BB0_22:
	bar.sync 	0;
	atom.shared.min.u32 	%r82, [_ZZ9RadixSortILj32EEvPfPjS1_jE9min_value], %r154;
	bar.sync 	0;
	ld.shared.u32 	%r83, [_ZZ9RadixSortILj32EEvPfPjS1_jE9min_value];
	setp.ne.s32 	%p16, %r83, %r154;
	@%p16 bra 	$L__BB0_24;
	atom.shared.min.u32 	%r84, [_ZZ9RadixSortILj32EEvPfPjS1_jE7min_tid], %r1;
$L__BB0_24:
	bar.sync 	0;
	ld.shared.u32 	%r85, [_ZZ9RadixSortILj32EEvPfPjS1_jE7min_tid];
	setp.ne.s32 	%p17, %r85, %r1;
	@%p17 bra 	$L__BB0_26;
	ld.shared.u32 	%r86, [%r28];
	add.s32 	%r87, %r86, 1;
	st.shared.u32 	[%r28], %r87;
	ld.shared.u32 	%r88, [_ZZ9RadixSortILj32EEvPfPjS1_jE9min_value];
	setp.gt.s32 	%p18, %r88, -1;
	selp.b32 	%r89, -1, -2147483648, %p18;
	xor.b32  	%r90, %r89, %r88;
	st.global.u32 	[%rd40+-8], %r90;
$L__BB0_26:
	bar.sync 	0;
	ld.shared.u32 	%r92, [%r28];
	mad.lo.s32 	%r36, %r92, %r2, %r1;
	setp.ge.u32 	%p19, %r36, %r53;
	mov.b32 	%r155, -1;
	@%p19 bra 	$L__BB0_28;
	mul.wide.u32 	%rd31, %r36, 4;
	add.s64 	%rd32, %rd3, %rd31;
	ld.global.u32 	%r155, [%rd32];
$L__BB0_28:
	setp.ne.s32 	%p20, %r1, 0;
	@%p20 bra 	$L__BB0_30;
	mov.b32 	%r93, -1;
	st.shared.u32 	[_ZZ9RadixSortILj32EEvPfPjS1_jE7min_tid], %r93;
	st.shared.u32 	[_ZZ9RadixSortILj32EEvPfPjS1_jE9min_value], %r93;
$L__BB0_30:
	bar.sync 	0;
	atom.shared.min.u32 	%r94, [_ZZ9RadixSortILj32EEvPfPjS1_jE9min_value], %r155;
	bar.sync 	0;
	ld.shared.u32 	%r95, [_ZZ9RadixSortILj32EEvPfPjS1_jE9min_value];
	setp.ne.s32 	%p21, %r95, %r155;
	@%p21 bra 	$L__BB0_32;
	atom.shared.min.u32 	%r96, [_ZZ9RadixSortILj32EEvPfPjS1_jE7min_tid], %r1;
$L__BB0_32:
	bar.sync 	0;
	ld.shared.u32 	%r97, [_ZZ9RadixSortILj32EEvPfPjS1_jE7min_tid];
	setp.ne.s32 	%p22, %r97, %r1;
	@%p22 bra 	$L__BB0_34;
	ld.shared.u32 	%r98, [%r28];
	add.s32 	%r99, %r98, 1;
	st.shared.u32 	[%r28], %r99;
	ld.shared.u32 	%r100, [_ZZ9RadixSortILj32EEvPfPjS1_jE9min_value];
	setp.gt.s32 	%p23, %r100, -1;
	selp.b32 	%r101, -1, -2147483648, %p23;
	xor.b32  	%r102, %r101, %r100;
	st.global.u32 	[%rd40+-4], %r102;
$L__BB0_34:
	bar.sync 	0;
	ld.shared.u32 	%r104, [%r28];
	mad.lo.s32 	%r39, %r104, %r2, %r1;
	setp.ge.u32 	%p24, %r39, %r53;
	mov.b32 	%r156, -1;
	@%p24 bra 	$L__BB0_36;
	mul.wide.u32 	%rd33, %r39, 4;
	add.s64 	%rd34, %rd3, %rd33;
	ld.global.u32 	%r156, [%rd34];
$L__BB0_36:
	setp.ne.s32 	%p25, %r1, 0;
	@%p25 bra 	$L__BB0_38;
	mov.b32 	%r105, -1;
	st.shared.u32 	[_ZZ9RadixSortILj32EEvPfPjS1_jE7min_tid], %r105;
	st.shared.u32 	[_ZZ9RadixSortILj32EEvPfPjS1_jE9min_value], %r105;
$L__BB0_38:
	bar.sync 	0;
	atom.shared.min.u32 	%r106, [_ZZ9RadixSortILj32EEvPfPjS1_jE9min_value], %r156;
	bar.sync 	0;
	ld.shared.u32 	%r107, [_ZZ9RadixSortILj32EEvPfPjS1_jE9min_value];
	setp.ne.s32 	%p26, %r107, %r156;
	@%p26 bra 	$L__BB0_40;
	atom.shared.min.u32 	%r108, [_ZZ9RadixSortILj32EEvPfPjS1_jE7min_tid], %r1;
$L__BB0_40:
	bar.sync 	0;
	ld.shared.u32 	%r109, [_ZZ9RadixSortILj32EEvPfPjS1_jE7min_tid];
	setp.ne.s32 	%p27, %r109, %r1;
	@%p27 bra 	$L__BB0_42;
	ld.shared.u32 	%r110, [%r28];
	add.s32 	%r111, %r110, 1;
	st.shared.u32 	[%r28], %r111;
	ld.shared.u32 	%r112, [_ZZ9RadixSortILj32EEvPfPjS1_jE9min_value];
	setp.gt.s32 	%p28, %r112, -1;
	selp.b32 	%r113, -1, -2147483648, %p28;
	xor.b32  	%r114, %r113, %r112;
	st.global.u32 	[%rd40], %r114;
$L__BB0_42:
	bar.sync 	0;
	ld.shared.u32 	%r116, [%r28];
	mad.lo.s32 	%r42, %r116, %r2, %r1;
	setp.ge.u32 	%p29, %r42, %r53;
	mov.b32 	%r157, -1;
	@%p29 bra 	$L__BB0_44;
	mul.wide.u32 	%rd35, %r42, 4;
	add.s64 	%rd36, %rd3, %rd35;
	ld.global.u32 	%r157, [%rd36];
$L__BB0_44:
	setp.ne.s32 	%p30, %r1, 0;
	@%p30 bra 	$L__BB0_46;
	mov.b32 	%r117, -1;
	st.shared.u32 	[_ZZ9RadixSortILj32EEvPfPjS1_jE7min_tid], %r117;
	st.shared.u32 	[_ZZ9RadixSortILj32EEvPfPjS1_jE9min_value], %r117;
$L__BB0_46:
	bar.sync 	0;
	atom.shared.min.u32 	%r118, [_ZZ9RadixSortILj32EEvPfPjS1_jE9min_value], %r157;
	bar.sync 	0;
	ld.shared.u32 	%r119, [_ZZ9RadixSortILj32EEvPfPjS1_jE9min_value];
	setp.ne.s32 	%p31, %r119, %r157;
	@%p31 bra 	$L__BB0_48;
	atom.shared.min.u32 	%r120, [_ZZ9RadixSortILj32EEvPfPjS1_jE7min_tid], %r1;
$L__BB0_48:
	bar.sync 	0;
	ld.shared.u32 	%r121, [_ZZ9RadixSortILj32EEvPfPjS1_jE7min_tid];
	setp.ne.s32 	%p32, %r121, %r1;
	@%p32 bra 	$L__BB0_50;
	ld.shared.u32 	%r122, [%r28];
	add.s32 	%r123, %r122, 1;
	st.shared.u32 	[%r28], %r123;
	ld.shared.u32 	%r124, [_ZZ9RadixSortILj32EEvPfPjS1_jE9min_value];
	setp.gt.s32 	%p33, %r124, -1;
	selp.b32 	%r125, -1, -2147483648, %p33;
	xor.b32  	%r126, %r125, %r124;
	st.global.u32 	[%rd40+4], %r126;
$L__BB0_50:
	bar.sync 	0;
	add.s32 	%r153, %r153, 4;
	add.s64 	%rd40, %rd40, 16;
	setp.ne.s32 	%p34, %r153, 0;
	@%p34 bra 	$L__BB0_18;
$L__BB0_51:
	setp.eq.s32 	%p35, %r29, 0;
	@%p35 bra 	$L__BB0_62;
	mul.wide.u32 	%rd37, %r158, 4;
	add.s64 	%rd41, %rd2, %rd37;
	neg.s32 	%r159, %r29;
$L__BB0_53:
	.pragma "nounroll";
	ld.shared.u32 	%r128, [%r28];
	mad.lo.s32 	%r49, %r128, %r2, %r1;
	setp.ge.u32 	%p36, %r49, %r53;
	mov.b32 	%r160, -1;
	@%p36 bra 	$L__BB0_55;
	mul.wide.u32 	%rd38, %r49, 4;
	add.s64 	%rd39, %rd3, %rd38;
	ld.global.u32 	%r160, [%rd39];
$L__BB0_55:
	setp.ne.s32 	%p37, %r1, 0;
	@%p37 bra 	$L__BB0_57;
	mov.b32 	%r129, -1;
	st.shared.u32 	[_ZZ9RadixSortILj32EEvPfPjS1_jE7min_tid], %r129;
	st.shared.u32 	[_ZZ9RadixSortILj32EEvPfPjS1_jE9min_value], %r129;
$L__BB0_57:
	bar.sync 	0;
	atom.shared.min.u32 	%r130, [_ZZ9RadixSortILj32EEvPfPjS1_jE9min_value], %r160;
	bar.sync 	0;
	ld.shared.u32 	%r131, [_ZZ9RadixSortILj32EEvPfPjS1_jE9min_value];
	setp.ne.s32 	%p38, %r131, %r160;
	@%p38 bra 	$L__BB0_59;
	atom.shared.min.u32 	%r132, [_ZZ9RadixSortILj32EEvPfPjS1_jE7min_tid], %r1;
$L__BB0_59:
	bar.sync 	0;
	ld.shared.u32 	%r133, [_ZZ9RadixSortILj32EEvPfPjS1_jE7min_tid];
	setp.ne.s32 	%p39, %r133, %r1;
	@%p39 bra 	$L__BB0_61;
	ld.shared.u32 	%r134, [%r28];
	add.s32 	%r135, %r134, 1;
	st.shared.u32 	[%r28], %r135;
	ld.shared.u32 	%r136, [_ZZ9RadixSortILj32EEvPfPjS1_jE9min_value];
	setp.gt.s32 	%p40, %r136, -1;
	selp.b32 	%r137, -1, -2147483648, %p40;
	xor.b32  	%r138, %r137, %r136;
	st.global.u32 	[%rd41], %r138;
$L__BB0_61:
	bar.sync 	0;
	add.s64 	%rd41, %rd41, 4;
	add.s32 	%r159, %r159, 1;
	setp.ne.s32 	%p41, %r159, 0;
	@%p41 bra 	$L__BB0_53;
$L__BB0_62:
	ret;
$L__BB0_63:
	add.s32 	%r64, %r145, %r1;
	mul.wide.u32 	%rd17, %r64, 4;
	add.s64 	%rd18, %rd3, %rd17;
	st.global.u32 	[%rd18], %r19;
	add.s32 	%r145, %r145, %r2;
$L__BB0_64:
	add.s32 	%r147, %r147, %r2;
	setp.lt.u32 	%p5, %r147, %r53;
	@%p5 bra 	$L__BB0_5;
	bra.uni 	$L__BB0_12;

}


// ===== COMPILED SASS (sm_100) =====

	.target	sm_100

	.elftype	@"ET_EXEC"


//--------------------- .note.nv.tkinfo           --------------------------
	.section	.note.nv.tkinfo,"",@"SHT_NOTE"
	.sectionflags	@"SHF_NOTE_NV_TKINFO"
	.tkinfo
        /*0018*/ 	.word	0x00000002
        /*0030*/ 	.string	""
        /*0030*/ 	.string	"ptxas"
        /*0030*/ 	.string	"Cuda compilation tools, release 13.0, V13.0.88"
        /*0030*/ 	.string	"Build cuda_13.0.r13.0/compiler.36424714_0"
        /*0030*/ 	.string	"-arch sm_100 -m 64 "



//--------------------- .note.nv.cuinfo           --------------------------
	.section	.note.nv.cuinfo,"",@"SHT_NOTE"
	.sectionflags	@"SHF_NOTE_NV_CUINFO"
        /*0018*/ 	.short	0x0002
        /*001a*/ 	.short	0x0064
        /*001c*/ 	.short	0x0082
	.zero		2


//--------------------- .nv.info                  --------------------------
	.section	.nv.info,"",@"SHT_CUDA_INFO"
	.align	4


	//----- nvinfo : EIATTR_REGCOUNT
	.align		4
        /*0000*/ 	.byte	0x04, 0x2f
        /*0002*/ 	.short	(.L_1 - .L_0)
	.align		4
.L_0:
        /*0004*/ 	.word	index@(_Z9RadixSortILj32EEvPfPjS1_j)
        /*0008*/ 	.word	0x00000018


	//----- nvinfo : EIATTR_FRAME_SIZE
	.align		4
.L_1:
        /*000c*/ 	.byte	0x04, 0x11
        /*000e*/ 	.short	(.L_3 - .L_2)
	.align		4
.L_2:
        /*0010*/ 	.word	index@(_Z9RadixSortILj32EEvPfPjS1_j)
        /*0014*/ 	.word	0x00000000


	//----- nvinfo : EIATTR_MIN_STACK_SIZE
	.align		4
.L_3:
        /*0018*/ 	.byte	0x04, 0x12
        /*001a*/ 	.short	(.L_5 - .L_4)
	.align		4
.L_4:
        /*001c*/ 	.word	index@(_Z9RadixSortILj32EEvPfPjS1_j)
        /*0020*/ 	.word	0x00000000
.L_5:


//--------------------- .nv.compat                --------------------------
	.section	.nv.compat,"",@"SHT_CUDA_COMPAT_INFO"
	.align	4
        /*0000*/ 	.byte	0x02, 0x09, 0x00, 0x00, 0x02, 0x02, 0x01, 0x00, 0x02, 0x05, 0x05, 0x00, 0x03, 0x07, 0x01, 0x01
        /*0010*/ 	.byte	0x02, 0x03, 0x00, 0x00, 0x02, 0x06, 0x01, 0x00, 0x04, 0x0b, 0x08, 0x00, 0x09, 0x00, 0x00, 0x00
        /*0020*/ 	.byte	0x00, 0x00, 0x00, 0x00


//--------------------- .nv.info._Z9RadixSortILj32EEvPfPjS1_j --------------------------
	.section	.nv.info._Z9RadixSortILj32EEvPfPjS1_j,"",@"SHT_CUDA_INFO"
	.sectionflags	@""
	.align	4


	//----- nvinfo : EIATTR_CUDA_API_VERSION
	.align		4
        /*0000*/ 	.byte	0x04, 0x37
        /*0002*/ 	.short	(.L_7 - .L_6)
.L_6:
        /*0004*/ 	.word	0x00000082


	//----- nvinfo : EIATTR_KPARAM_INFO
	.align		4
.L_7:
        /*0008*/ 	.byte	0x04, 0x17
        /*000a*/ 	.short	(.L_9 - .L_8)
.L_8:
        /*000c*/ 	.word	0x00000000
        /*0010*/ 	.short	0x0003
        /*0012*/ 	.short	0x0018
        /*0014*/ 	.byte	0x00, 0xf0, 0x11, 0x00


	//----- nvinfo : EIATTR_KPARAM_INFO
	.align		4
.L_9:
        /*0018*/ 	.byte	0x04, 0x17
        /*001a*/ 	.short	(.L_11 - .L_10)
.L_10:
        /*001c*/ 	.word	0x00000000
        /*0020*/ 	.short	0x0002
        /*0022*/ 	.short	0x0010
        /*0024*/ 	.byte	0x00, 0xf5, 0x21, 0x00


	//----- nvinfo : EIATTR_KPARAM_INFO
	.align		4
.L_11:
        /*0028*/ 	.byte	0x04, 0x17
        /*002a*/ 	.short	(.L_13 - .L_12)
.L_12:
        /*002c*/ 	.word	0x00000000
        /*0030*/ 	.short	0x0001
        /*0032*/ 	.short	0x0008
        /*0034*/ 	.byte	0x00, 0xf5, 0x21, 0x00


	//----- nvinfo : EIATTR_KPARAM_INFO
	.align		4
.L_13:
        /*0038*/ 	.byte	0x04, 0x17
        /*003a*/ 	.short	(.L_15 - .L_14)
.L_14:
        /*003c*/ 	.word	0x00000000
        /*0040*/ 	.short	0x0000
        /*0042*/ 	.short	0x0000
        /*0044*/ 	.byte	0x00, 0xf5, 0x21, 0x00


	//----- nvinfo : EIATTR_SPARSE_MMA_MASK
	.align		4
.L_15:
        /*0048*/ 	.byte	0x03, 0x50
        /*004a*/ 	.short	0x0000


	//----- nvinfo : EIATTR_MAXREG_COUNT
	.align		4
        /*004c*/ 	.byte	0x03, 0x1b
        /*004e*/ 	.short	0x00ff


	//----- nvinfo : EIATTR_NUM_BARRIERS
	.align		4
        /*0050*/ 	.byte	0x02, 0x4c
        /*0052*/ 	.byte	0x01
	.zero		1


	//----- nvinfo : EIATTR_MERCURY_ISA_VERSION
	.align		4
        /*0054*/ 	.byte	0x03, 0x5f
        /*0056*/ 	.short	0x0101


	//----- nvinfo : EIATTR_INT_WARP_WIDE_INSTR_OFFSETS
	.align		4
        /*0058*/ 	.byte	0x04, 0x31
        /*005a*/ 	.short	(.L_17 - .L_16)


	//   ....[0]....
.L_16:
        /*005c*/ 	.word	0x000007a0


	//   ....[1]....
        /*0060*/ 	.word	0x00000860


	//   ....[2]....
        /*0064*/ 	.word	0x000008d0


	//   ....[3]....
        /*0068*/ 	.word	0x000008e0


	//   ....[4]....
        /*006c*/ 	.word	0x00000b20


	//   ....[5]....
        /*0070*/ 	.word	0x00000b30


	//   ....[6]....
        /*0074*/ 	.word	0x00000c00


	//   ....[7]....
        /*0078*/ 	.word	0x00000c10


	//   ....[8]....
        /*007c*/ 	.word	0x00000e30


	//   ....[9]....
        /*0080*/ 	.word	0x00000e40


	//   ....[10]....
        /*0084*/ 	.word	0x00000f10


	//   ....[11]....
        /*0088*/ 	.word	0x00000f20


	//   ....[12]....
        /*008c*/ 	.word	0x00001140


	//   ....[13]....
        /*0090*/ 	.word	0x00001150


	//   ....[14]....
        /*0094*/ 	.word	0x00001220


	//   ....[15]....
        /*0098*/ 	.word	0x00001230


	//   ....[16]....
        /*009c*/ 	.word	0x000014f0


	//   ....[17]....
        /*00a0*/ 	.word	0x000015b0


	//   ....[18]....
        /*00a4*/ 	.word	0x00001620


	//   ....[19]....
        /*00a8*/ 	.word	0x00001630


	//----- nvinfo : EIATTR_VRC_CTA_INIT_COUNT
	.align		4
.L_17:
        /*00ac*/ 	.byte	0x02, 0x4a
	.zero		1
	.zero		1


	//----- nvinfo : EIATTR_EXIT_INSTR_OFFSETS
	.align		4
        /*00b0*/ 	.byte	0x04, 0x1c
        /*00b2*/ 	.short	(.L_19 - .L_18)


	//   ....[0]....
.L_18:
        /*00b4*/ 	.word	0x00000080


	//   ....[1]....
        /*00b8*/ 	.word	0x00001420


	//   ....[2]....
        /*00bc*/ 	.word	0x00001800


	//----- nvinfo : EIATTR_CRS_STACK_SIZE
	.align		4
.L_19:
        /*00c0*/ 	.byte	0x04, 0x1e
        /*00c2*/ 	.short	(.L_21 - .L_20)
.L_20:
        /*00c4*/ 	.word	0x00000000


	//----- nvinfo : EIATTR_CBANK_PARAM_SIZE
	.align		4
.L_21:
        /*00c8*/ 	.byte	0x03, 0x19
        /*00ca*/ 	.short	0x001c


	//----- nvinfo : EIATTR_PARAM_CBANK
	.align		4
        /*00cc*/ 	.byte	0x04, 0x0a
        /*00ce*/ 	.short	(.L_23 - .L_22)
	.align		4
.L_22:
        /*00d0*/ 	.word	index@(.nv.constant0._Z9RadixSortILj32EEvPfPjS1_j)
        /*00d4*/ 	.short	0x0380
        /*00d6*/ 	.short	0x001c


	//----- nvinfo : EIATTR_SW_WAR
	.align		4
.L_23:
        /*00d8*/ 	.byte	0x04, 0x36
        /*00da*/ 	.short	(.L_25 - .L_24)
.L_24:
        /*00dc*/ 	.word	0x00000008
.L_25:


//--------------------- .nv.callgraph             --------------------------
	.section	.nv.callgraph,"",@"SHT_CUDA_CALLGRAPH"
	.align	4
	.sectionentsize	8
	.align		4
        /*0000*/ 	.word	0x00000000
	.align		4
        /*0004*/ 	.word	0xffffffff
	.align		4
        /*0008*/ 	.word	0x00000000
	.align		4
        /*000c*/ 	.word	0xfffffffe
	.align		4
        /*0010*/ 	.word	0x00000000
	.align		4
        /*0014*/ 	.word	0xfffffffd
	.align		4
        /*0018*/ 	.word	0x00000000
	.align		4
        /*001c*/ 	.word	0xfffffffc


//--------------------- .text._Z9RadixSortILj32EEvPfPjS1_j --------------------------
	.section	.text._Z9RadixSortILj32EEvPfPjS1_j,"ax",@progbits
	.align	128
        .global         _Z9RadixSortILj32EEvPfPjS1_j
        .type           _Z9RadixSortILj32EEvPfPjS1_j,@function
        .size           _Z9RadixSortILj32EEvPfPjS1_j,(.L_x_41 - _Z9RadixSortILj32EEvPfPjS1_j)
        .other          _Z9RadixSortILj32EEvPfPjS1_j,@"STO_CUDA_ENTRY STV_DEFAULT"
_Z9RadixSortILj32EEvPfPjS1_j:
.text._Z9RadixSortILj32EEvPfPjS1_j:
[----:B------:R-:W-:Y:S01]  /*0000*/  LDC R1, c[0x0][0x37c] ;  /* 0x0000df00ff017b82 */ /* 0x000fe20000000800 */
[----:B------:R-:W0:Y:S01]  /*0010*/  S2R R3, SR_CTAID.X ;  /* 0x0000000000037919 */ /* 0x000e220000002500 */
[----:B------:R-:W0:Y:S01]  /*0020*/  LDCU UR8, c[0x0][0x360] ;  /* 0x00006c00ff0877ac */ /* 0x000e220008000800 */
[----:B------:R-:W1:Y:S01]  /*0030*/  S2R R0, SR_TID.X ;  /* 0x0000000000007919 */ /* 0x000e620000002100 */
[----:B------:R-:W2:Y:S01]  /*0040*/  LDCU UR4, c[0x0][0x398] ;  /* 0x00007300ff0477ac */ /* 0x000ea20008000800 */
[----:B0-----:R-:W-:-:S04]  /*0050*/  IMAD R3, R3, UR8, RZ ;  /* 0x0000000803037c24 */ /* 0x001fc8000f8e02ff */
[----:B-1----:R-:W-:-:S05]  /*0060*/  IMAD R3, R3, 0x20, R0 ;  /* 0x0000002003037824 */ /* 0x002fca00078e0200 */
[----:B--2---:R-:W-:-:S13]  /*0070*/  ISETP.GE.U32.AND P0, PT, R3, UR4, PT ;  /* 0x0000000403007c0c */ /* 0x004fda000bf06070 */
[----:B------:R-:W-:Y:S05]  /*0080*/  @P0 EXIT ;  /* 0x000000000000094d */ /* 0x000fea0003800000 */
[----:B------:R-:W0:Y:S01]  /*0090*/  LDCU.64 UR6, c[0x0][0x358] ;  /* 0x00006b00ff0677ac */ /* 0x000e220008000a00 */
[----:B------:R-:W-:-:S05]  /*00a0*/  UMOV UR4, URZ ;  /* 0x000000ff00047c82 */ /* 0x000fca0008000000 */
.L_x_9:
[----:B------:R-:W1:Y:S01]  /*00b0*/  LDCU UR5, c[0x0][0x398] ;  /* 0x00007300ff0577ac */ /* 0x000e620008000800 */
[----:B------:R-:W-:Y:S01]  /*00c0*/  BSSY.RECONVERGENT B0, `(.L_x_0) ;  /* 0x000003d000007945 */ /* 0x000fe20003800200 */
[----:B------:R-:W-:Y:S01]  /*00d0*/  IMAD.MOV.U32 R5, RZ, RZ, RZ ;  /* 0x000000ffff057224 */ /* 0x000fe200078e00ff */
[----:B--2---:R-:W2:Y:S01]  /*00e0*/  LDCU UR10, c[0x0][0x398] ;  /* 0x00007300ff0a77ac */ /* 0x004ea20008000800 */
[----:B------:R-:W-:Y:S01]  /*00f0*/  IMAD.MOV.U32 R3, RZ, RZ, RZ ;  /* 0x000000ffff037224 */ /* 0x000fe200078e00ff */
[----:B---3--:R-:W3:Y:S01]  /*0100*/  LDCU UR9, c[0x0][0x398] ;  /* 0x00007300ff0977ac */ /* 0x008ee20008000800 */
[----:B-1----:R-:W-:-:S05]  /*0110*/  IMAD.U32 R14, RZ, RZ, UR5 ;  /* 0x00000005ff0e7e24 */ /* 0x002fca000f8e00ff */
[----:B------:R-:W-:-:S13]  /*0120*/  ISETP.GE.U32.AND P0, PT, R0, R14, PT ;  /* 0x0000000e0000720c */ /* 0x000fda0003f06070 */
[----:B--23--:R-:W-:Y:S05]  /*0130*/  @P0 BRA `(.L_x_1) ;  /* 0x0000000000d40947 */ /* 0x00cfea0003800000 */
[----:B------:R-:W-:-:S09]  /*0140*/  UISETP.NE.AND UP0, UPT, UR4, URZ, UPT ;  /* 0x000000ff0400728c */ /* 0x000fd2000bf05270 */
[----:B------:R-:W-:Y:S05]  /*0150*/  BRA.U !UP0, `(.L_x_2) ;  /* 0x0000000108647547 */ /* 0x000fea000b800000 */
[----:B------:R-:W1:Y:S01]  /*0160*/  LDC.64 R6, c[0x0][0x388] ;  /* 0x0000e200ff067b82 */ /* 0x000e620000000a00 */
[----:B------:R-:W-:Y:S02]  /*0170*/  IMAD.MOV.U32 R2, RZ, RZ, 0x1 ;  /* 0x00000001ff027424 */ /* 0x000fe400078e00ff */
[----:B------:R-:W-:Y:S01]  /*0180*/  HFMA2 R5, -RZ, RZ, 0, 0 ;  /* 0x00000000ff057431 */ /* 0x000fe200000001ff */
[----:B------:R-:W-:Y:S01]  /*0190*/  BSSY.RECONVERGENT B1, `(.L_x_3) ;  /* 0x0000014000017945 */ /* 0x000fe20003800200 */
[----:B------:R-:W-:Y:S02]  /*01a0*/  IMAD.MOV.U32 R3, RZ, RZ, RZ ;  /* 0x000000ffff037224 */ /* 0x000fe400078e00ff */
[----:B------:R-:W-:Y:S01]  /*01b0*/  IMAD.MOV.U32 R15, RZ, RZ, R0 ;  /* 0x000000ffff0f7224 */ /* 0x000fe200078e0000 */
[----:B------:R-:W-:-:S07]  /*01c0*/  SHF.L.U32 R2, R2, UR4, RZ ;  /* 0x0000000402027c19 */ /* 0x000fce00080006ff */
.L_x_4:
[----:B-12---:R-:W-:-:S06]  /*01d0*/  IMAD.WIDE.U32 R8, R15, 0x4, R6 ;  /* 0x000000040f087825 */ /* 0x006fcc00078e0006 */
[----:B0-----:R-:W2:Y:S01]  /*01e0*/  LDG.E R9, desc[UR6][R8.64] ;  /* 0x0000000608097981 */ /* 0x001ea2000c1e1900 */
[----:B------:R-:W-:Y:S02]  /*01f0*/  IMAD.U32 R14, RZ, RZ, UR9 ;  /* 0x00000009ff0e7e24 */ /* 0x000fe4000f8e00ff */
[----:B------:R-:W-:-:S05]  /*0200*/  VIADD R15, R15, UR8 ;  /* 0x000000080f0f7c36 */ /* 0x000fca0008000000 */
[----:B------:R-:W-:Y:S02]  /*0210*/  ISETP.GE.U32.AND P1, PT, R15, R14, PT ;  /* 0x0000000e0f00720c */ /* 0x000fe40003f26070 */
[----:B--2---:R-:W-:-:S13]  /*0220*/  LOP3.LUT P0, RZ, R9, R2, RZ, 0xc0, !PT ;  /* 0x0000000209ff7212 */ /* 0x004fda000780c0ff */
[----:B------:R-:W0:Y:S01]  /*0230*/  @P0 LDC.64 R10, c[0x0][0x390] ;  /* 0x0000e400ff0a0b82 */ /* 0x000e220000000a00 */
[--C-:B------:R-:W-:Y:S02]  /*0240*/  @P0 IMAD.IADD R13, R3, 0x1, R0.reuse ;  /* 0x00000001030d0824 */ /* 0x100fe400078e0200 */
[----:B------:R-:W-:Y:S02]  /*0250*/  @!P0 IMAD.IADD R17, R5, 0x1, R0 ;  /* 0x0000000105118824 */ /* 0x000fe400078e0200 */
[----:B------:R-:W-:Y:S02]  /*0260*/  @P0 VIADD R3, R3, UR8 ;  /* 0x0000000803030c36 */ /* 0x000fe40008000000 */
[----:B------:R-:W-:Y:S02]  /*0270*/  @!P0 VIADD R5, R5, UR8 ;  /* 0x0000000805058c36 */ /* 0x000fe40008000000 */
[----:B0-----:R-:W-:-:S04]  /*0280*/  @P0 IMAD.WIDE.U32 R10, R13, 0x4, R10 ;  /* 0x000000040d0a0825 */ /* 0x001fc800078e000a */
[----:B------:R-:W-:Y:S01]  /*0290*/  @!P0 IMAD.WIDE.U32 R12, R17, 0x4, R6 ;  /* 0x00000004110c8825 */ /* 0x000fe200078e0006 */
[----:B------:R2:W-:Y:S04]  /*02a0*/  @P0 STG.E desc[UR6][R10.64], R9 ;  /* 0x000000090a000986 */ /* 0x0005e8000c101906 */
[----:B------:R2:W-:Y:S01]  /*02b0*/  @!P0 STG.E desc[UR6][R12.64], R9 ;  /* 0x000000090c008986 */ /* 0x0005e2000c101906 */
[----:B------:R-:W-:Y:S05]  /*02c0*/  @!P1 BRA `(.L_x_4) ;  /* 0xfffffffc00c09947 */ /* 0x000fea000383ffff */
[----:B------:R-:W-:Y:S05]  /*02d0*/  BSYNC.RECONVERGENT B1 ;  /* 0x0000000000017941 */ /* 0x000fea0003800200 */
.L_x_3:
[----:B------:R-:W-:Y:S05]  /*02e0*/  BRA `(.L_x_1) ;  /* 0x0000000000687947 */ /* 0x000fea0003800000 */
.L_x_2:
[----:B------:R-:W1:Y:S01]  /*02f0*/  LDC.64 R6, c[0x0][0x380] ;  /* 0x0000e000ff067b82 */ /* 0x000e620000000a00 */
[----:B------:R-:W-:Y:S01]  /*0300*/  IMAD.MOV.U32 R3, RZ, RZ, RZ ;  /* 0x000000ffff037224 */ /* 0x000fe200078e00ff */
[----:B------:R-:W-:Y:S01]  /*0310*/  MOV R15, R0 ;  /* 0x00000000000f7202 */ /* 0x000fe20000000f00 */
[----:B------:R-:W-:-:S07]  /*0320*/  IMAD.MOV.U32 R5, RZ, RZ, RZ ;  /* 0x000000ffff057224 */ /* 0x000fce00078e00ff */
.L_x_5:
[----:B-1----:R-:W-:-:S06]  /*0330*/  IMAD.WIDE.U32 R8, R15, 0x4, R6 ;  /* 0x000000040f087825 */ /* 0x002fcc00078e0006 */
[----:B0-2---:R-:W2:Y:S01]  /*0340*/  LDG.E R8, desc[UR6][R8.64] ;  /* 0x0000000608087981 */ /* 0x005ea2000c1e1900 */
[----:B------:R-:W-:Y:S02]  /*0350*/  IMAD.U32 R14, RZ, RZ, UR10 ;  /* 0x0000000aff0e7e24 */ /* 0x000fe4000f8e00ff */
[----:B------:R-:W-:-:S05]  /*0360*/  VIADD R15, R15, UR8 ;  /* 0x000000080f0f7c36 */ /* 0x000fca0008000000 */
[----:B------:R-:W-:Y:S02]  /*0370*/  ISETP.GE.U32.AND P1, PT, R15, R14, PT ;  /* 0x0000000e0f00720c */ /* 0x000fe40003f26070 */
[C---:B--2---:R-:W-:Y:S01]  /*0380*/  ISETP.GE.AND P0, PT, R8.reuse, RZ, PT ;  /* 0x000000ff0800720c */ /* 0x044fe20003f06270 */
[----:B------:R-:W-:Y:S01]  /*0390*/  FADD R2, -|R8|, -RZ ;  /* 0x800000ff08027221 */ /* 0x000fe20000000300 */
[----:B------:R-:W-:-:S11]  /*03a0*/  LOP3.LUT R17, RZ, R8, RZ, 0x33, !PT ;  /* 0x00000008ff117212 */ /* 0x000fd600078e33ff */
[----:B------:R-:W-:-:S05]  /*03b0*/  @P0 IMAD.MOV.U32 R17, RZ, RZ, R2 ;  /* 0x000000ffff110224 */ /* 0x000fca00078e0002 */
[----:B------:R-:W-:-:S04]  /*03c0*/  LOP3.LUT R2, R17, 0x1, RZ, 0xc0, !PT ;  /* 0x0000000111027812 */ /* 0x000fc800078ec0ff */
[----:B------:R-:W-:-:S13]  /*03d0*/  ISETP.NE.U32.AND P0, PT, R2, 0x1, PT ;  /* 0x000000010200780c */ /* 0x000fda0003f05070 */
[----:B------:R-:W0:Y:S01]  /*03e0*/  @!P0 LDC.64 R10, c[0x0][0x390] ;  /* 0x0000e400ff0a8b82 */ /* 0x000e220000000a00 */
[--C-:B------:R-:W-:Y:S02]  /*03f0*/  @!P0 IMAD.IADD R19, R3, 0x1, R0.reuse ;  /* 0x0000000103138824 */ /* 0x100fe400078e0200 */
[C---:B------:R-:W-:Y:S01]  /*0400*/  @P0 IMAD.IADD R21, R5.reuse, 0x1, R0 ;  /* 0x0000000105150824 */ /* 0x040fe200078e0200 */
[----:B------:R-:W-:Y:S01]  /*0410*/  @P0 IADD3 R5, PT, PT, R5, UR8, RZ ;  /* 0x0000000805050c10 */ /* 0x000fe2000fffe0ff */
[----:B------:R-:W-:-:S03]  /*0420*/  @!P0 VIADD R3, R3, UR8 ;  /* 0x0000000803038c36 */ /* 0x000fc60008000000 */
[----:B------:R-:W1:Y:S01]  /*0430*/  @P0 LDC.64 R12, c[0x0][0x388] ;  /* 0x0000e200ff0c0b82 */ /* 0x000e620000000a00 */
[----:B0-----:R-:W-:-:S05]  /*0440*/  @!P0 IMAD.WIDE.U32 R10, R19, 0x4, R10 ;  /* 0x00000004130a8825 */ /* 0x001fca00078e000a */
[----:B------:R2:W-:Y:S01]  /*0450*/  @!P0 STG.E desc[UR6][R10.64], R17 ;  /* 0x000000110a008986 */ /* 0x0005e2000c101906 */
[----:B-1----:R-:W-:-:S05]  /*0460*/  @P0 IMAD.WIDE.U32 R12, R21, 0x4, R12 ;  /* 0x00000004150c0825 */ /* 0x002fca00078e000c */
[----:B------:R2:W-:Y:S01]  /*0470*/  @P0 STG.E desc[UR6][R12.64], R17 ;  /* 0x000000110c000986 */ /* 0x0005e2000c101906 */
[----:B------:R-:W-:Y:S05]  /*0480*/  @!P1 BRA `(.L_x_5) ;  /* 0xfffffffc00a89947 */ /* 0x000fea000383ffff */
.L_x_1:
[----:B0-----:R-:W-:Y:S05]  /*0490*/  BSYNC.RECONVERGENT B0 ;  /* 0x0000000000007941 */ /* 0x001fea0003800200 */
.L_x_0:
[----:B------:R-:W-:Y:S01]  /*04a0*/  ISETP.NE.AND P0, PT, R3, RZ, PT ;  /* 0x000000ff0300720c */ /* 0x000fe20003f05270 */
[----:B------:R-:W-:-:S12]  /*04b0*/  BSSY.RECONVERGENT B0, `(.L_x_6) ;  /* 0x000000e000007945 */ /* 0x000fd80003800200 */
[----:B------:R-:W-:Y:S05]  /*04c0*/  @!P0 BRA `(.L_x_7) ;  /* 0x0000000000308947 */ /* 0x000fea0003800000 */
[----:B--2---:R-:W0:Y:S01]  /*04d0*/  LDC.64 R12, c[0x0][0x388] ;  /* 0x0000e200ff0c7b82 */ /* 0x004e220000000a00 */
[----:B------:R-:W-:-:S07]  /*04e0*/  IMAD.MOV.U32 R2, RZ, RZ, RZ ;  /* 0x000000ffff027224 */ /* 0x000fce00078e00ff */
[----:B------:R-:W1:Y:S02]  /*04f0*/  LDC.64 R10, c[0x0][0x390] ;  /* 0x0000e400ff0a7b82 */ /* 0x000e640000000a00 */
.L_x_8:
[----:B------:R-:W-:-:S04]  /*0500*/  IMAD.IADD R4, R0, 0x1, R2 ;  /* 0x0000000100047824 */ /* 0x000fc800078e0202 */
[----:B-1-3--:R-:W-:-:S06]  /*0510*/  IMAD.WIDE.U32 R6, R4, 0x4, R10 ;  /* 0x0000000404067825 */ /* 0x00afcc00078e000a */
[----:B------:R-:W2:Y:S01]  /*0520*/  LDG.E R7, desc[UR6][R6.64] ;  /* 0x0000000606077981 */ /* 0x000ea2000c1e1900 */
[----:B------:R-:W-:Y:S02]  /*0530*/  IMAD.IADD R9, R4, 0x1, R5 ;  /* 0x0000000104097824 */ /* 0x000fe400078e0205 */
[----:B------:R-:W-:Y:S02]  /*0540*/  VIADD R2, R2, UR8 ;  /* 0x0000000802027c36 */ /* 0x000fe40008000000 */
[----:B0-----:R-:W-:-:S03]  /*0550*/  IMAD.WIDE.U32 R8, R9, 0x4, R12 ;  /* 0x0000000409087825 */ /* 0x001fc600078e000c */
[----:B------:R-:W-:Y:S02]  /*0560*/  ISETP.GE.U32.AND P0, PT, R2, R3, PT ;  /* 0x000000030200720c */ /* 0x000fe40003f06070 */
[----:B--2---:R3:W-:Y:S11]  /*0570*/  STG.E desc[UR6][R8.64], R7 ;  /* 0x0000000708007986 */ /* 0x0047f6000c101906 */
[----:B------:R-:W-:Y:S05]  /*0580*/  @!P0 BRA `(.L_x_8) ;  /* 0xfffffffc00dc8947 */ /* 0x000fea000383ffff */
.L_x_7:
[----:B------:R-:W-:Y:S05]  /*0590*/  BSYNC.RECONVERGENT B0 ;  /* 0x0000000000007941 */ /* 0x000fea0003800200 */
.L_x_6:
[----:B------:R-:W-:-:S04]  /*05a0*/  UIADD3 UR4, UPT, UPT, UR4, 0x1, URZ ;  /* 0x0000000104047890 */ /* 0x000fc8000fffe0ff */
[----:B------:R-:W-:-:S09]  /*05b0*/  UISETP.NE.AND UP0, UPT, UR4, 0x20, UPT ;  /* 0x000000200400788c */ /* 0x000fd2000bf05270 */
[----:B------:R-:W-:Y:S05]  /*05c0*/  BRA.U UP0, `(.L_x_9) ;  /* 0xfffffff900b87547 */ /* 0x000fea000b83ffff */
[----:B------:R-:W0:Y:S01]  /*05d0*/  S2UR UR5, SR_CgaCtaId ;  /* 0x00000000000579c3 */ /* 0x000e220000008800 */
[----:B------:R-:W-:Y:S01]  /*05e0*/  UMOV UR4, 0x400 ;  /* 0x0000040000047882 */ /* 0x000fe20000000000 */
[C---:B------:R-:W-:Y:S01]  /*05f0*/  ISETP.GE.U32.AND P0, PT, R14.reuse, 0x4, PT ;  /* 0x000000040e00780c */ /* 0x040fe20003f06070 */
[----:B------:R-:W-:Y:S01]  /*0600*/  UIADD3 UR4, UPT, UPT, UR4, 0x8, URZ ;  /* 0x0000000804047890 */ /* 0x000fe2000fffe0ff */
[----:B------:R-:W-:Y:S01]  /*0610*/  BSSY.RECONVERGENT B0, `(.L_x_10) ;  /* 0x00000df000007945 */ /* 0x000fe20003800200 */
[----:B---3--:R-:W-:Y:S01]  /*0620*/  IMAD.MOV.U32 R8, RZ, RZ, RZ ;  /* 0x000000ffff087224 */ /* 0x008fe200078e00ff */
[----:B------:R-:W-:Y:S01]  /*0630*/  LOP3.LUT R7, R14, 0x3, RZ, 0xc0, !PT ;  /* 0x000000030e077812 */ /* 0x000fe200078ec0ff */
[----:B0-----:R-:W-:-:S06]  /*0640*/  ULEA UR4, UR5, UR4, 0x18 ;  /* 0x0000000405047291 */ /* 0x001fcc000f8ec0ff */
[----:B------:R-:W-:-:S05]  /*0650*/  LEA R6, R0, UR4, 0x2 ;  /* 0x0000000400067c11 */ /* 0x000fca000f8e10ff */
[----:B------:R0:W-:Y:S01]  /*0660*/  STS [R6], RZ ;  /* 0x000000ff06007388 */ /* 0x0001e20000000800 */
[----:B------:R-:W-:Y:S06]  /*0670*/  BAR.SYNC.DEFER_BLOCKING 0x0 ;  /* 0x0000000000007b1d */ /* 0x000fec0000010000 */
[----:B------:R-:W-:Y:S05]  /*0680*/  @!P0 BRA `(.L_x_11) ;  /* 0x0000000c005c8947 */ /* 0x000fea0003800000 */
[----:B------:R-:W1:Y:S01]  /*0690*/  LDCU.64 UR4, c[0x0][0x380] ;  /* 0x00007000ff0477ac */ /* 0x000e620008000a00 */
[----:B--2---:R-:W2:Y:S01]  /*06a0*/  LDC R9, c[0x0][0x398] ;  /* 0x0000e600ff097b82 */ /* 0x004ea20000000800 */
[----:B------:R-:W-:-:S05]  /*06b0*/  LOP3.LUT R8, R14, 0xfffffffc, RZ, 0xc0, !PT ;  /* 0xfffffffc0e087812 */ /* 0x000fca00078ec0ff */
[----:B------:R-:W-:Y:S02]  /*06c0*/  IMAD.MOV R10, RZ, RZ, -R8 ;  /* 0x000000ffff0a7224 */ /* 0x000fe400078e0a08 */
[----:B------:R-:W3:Y:S01]  /*06d0*/  LDC.64 R2, c[0x0][0x388] ;  /* 0x0000e200ff027b82 */ /* 0x000ee20000000a00 */
[----:B-1----:R-:W-:-:S04]  /*06e0*/  UIADD3 UR4, UP0, UPT, UR4, 0x8, URZ ;  /* 0x0000000804047890 */ /* 0x002fc8000ff1e0ff */
[----:B------:R-:W-:Y:S02]  /*06f0*/  UIADD3.X UR5, UPT, UPT, URZ, UR5, URZ, UP0, !UPT ;  /* 0x00000005ff057290 */ /* 0x000fe400087fe4ff */
[----:B------:R-:W-:-:S04]  /*0700*/  IMAD.U32 R15, RZ, RZ, UR4 ;  /* 0x00000004ff0f7e24 */ /* 0x000fc8000f8e00ff */
[----:B------:R-:W-:-:S07]  /*0710*/  MOV R20, UR5 ;  /* 0x0000000500147c02 */ /* 0x000fce0008000f00 */
.L_x_34:
[----:B------:R-:W1:Y:S01]  /*0720*/  LDS R5, [R6] ;  /* 0x0000000006057984 */ /* 0x000e620000000800 */
[----:B------:R-:W-:Y:S02]  /*0730*/  IMAD.MOV.U32 R18, RZ, RZ, -0x1 ;  /* 0xffffffffff127424 */ /* 0x000fe400078e00ff */
[----:B-1----:R-:W-:-:S05]  /*0740*/  IMAD R5, R5, UR8, R0 ;  /* 0x0000000805057c24 */ /* 0x002fca000f8e0200 */
[----:B--2---:R-:W-:-:S13]  /*0750*/  ISETP.GE.U32.AND P0, PT, R5, R9, PT ;  /* 0x000000090500720c */ /* 0x004fda0003f06070 */
[----:B------:R-:W1:Y:S02]  /*0760*/  @!P0 LDC.64 R16, c[0x0][0x388] ;  /* 0x0000e200ff108b82 */ /* 0x000e640000000a00 */
[----:B-1----:R-:W-:-:S05]  /*0770*/  @!P0 IMAD.WIDE.U32 R16, R5, 0x4, R16 ;  /* 0x0000000405108825 */ /* 0x002fca00078e0010 */
[----:B------:R-:W2:Y:S01]  /*0780*/  @!P0 LDG.E R18, desc[UR6][R16.64] ;  /* 0x0000000610128981 */ /* 0x000ea2000c1e1900 */
[----:B------:R-:W-:Y:S01]  /*0790*/  ISETP.NE.AND P0, PT, R0, RZ, PT ;  /* 0x000000ff0000720c */ /* 0x000fe20003f05270 */
[----:B------:R-:W-:Y:S01]  /*07a0*/  VOTEU.ANY UR4, UPT, PT ;  /* 0x0000000000047886 */ /* 0x000fe200038e0100 */
[----:B------:R-:W-:Y:S01]  /*07b0*/  MOV R12, 0x400 ;  /* 0x00000400000c7802 */ /* 0x000fe20000000f00 */
[----:B------:R-:W1:Y:S01]  /*07c0*/  S2R R13, SR_CgaCtaId ;  /* 0x00000000000d7919 */ /* 0x000e620000008800 */
[----:B------:R-:W-:Y:S01]  /*07d0*/  UFLO.U32 UR4, UR4 ;  /* 0x00000004000472bd */ /* 0x000fe200080e0000 */
[----:B------:R-:W-:Y:S01]  /*07e0*/  BSSY.RECONVERGENT B1, `(.L_x_12) ;  /* 0x0000017000017945 */ /* 0x000fe20003800200 */
[----:B------:R-:W4:Y:S07]  /*07f0*/  S2R R14, SR_LANEID ;  /* 0x00000000000e7919 */ /* 0x000f2e0000000000 */
[----:B------:R-:W-:-:S04]  /*0800*/  @!P0 IMAD.MOV.U32 R4, RZ, RZ, -0x1 ;  /* 0xffffffffff048424 */ /* 0x000fc800078e00ff */
[----:B------:R-:W-:Y:S01]  /*0810*/  IMAD.MOV.U32 R5, RZ, RZ, R4 ;  /* 0x000000ffff057224 */ /* 0x000fe200078e0004 */
[----:B-1----:R-:W-:Y:S02]  /*0820*/  LEA R11, R13, R12, 0x18 ;  /* 0x0000000c0d0b7211 */ /* 0x002fe400078ec0ff */
[----:B----4-:R-:W-:-:S03]  /*0830*/  ISETP.EQ.U32.AND P1, PT, R14, UR4, PT ;  /* 0x000000040e007c0c */ /* 0x010fc6000bf22070 */
[----:B------:R-:W-:Y:S01]  /*0840*/  @!P0 STS.64 [R11], R4 ;  /* 0x000000040b008388 */ /* 0x000fe20000000a00 */
[----:B------:R-:W-:Y:S01]  /*0850*/  BAR.SYNC.DEFER_BLOCKING 0x0 ;  /* 0x0000000000007b1d */ /* 0x000fe20000010000 */
[----:B--2---:R-:W-:-:S13]  /*0860*/  CREDUX.MIN UR5, R18 ;  /* 0x00000000120572cc */ /* 0x004fda0000008000 */
[----:B------:R-:W-:-:S05]  /*0870*/  IMAD.U32 R16, RZ, RZ, UR5 ;  /* 0x00000005ff107e24 */ /* 0x000fca000f8e00ff */
[----:B------:R-:W-:Y:S01]  /*0880*/  @P1 ATOMS.MIN RZ, [R11], R16 ;  /* 0x000000100bff138c */ /* 0x000fe20000800000 */
[----:B------:R-:W-:Y:S06]  /*0890*/  BAR.SYNC.DEFER_BLOCKING 0x0 ;  /* 0x0000000000007b1d */ /* 0x000fec0000010000 */
[----:B------:R-:W1:Y:S02]  /*08a0*/  LDS R17, [R11] ;  /* 0x000000000b117984 */ /* 0x000e640000000800 */
[----:B-1----:R-:W-:-:S13]  /*08b0*/  ISETP.NE.AND P1, PT, R17, R18, PT ;  /* 0x000000121100720c */ /* 0x002fda0003f25270 */
[----:B------:R-:W-:Y:S05]  /*08c0*/  @P1 BRA `(.L_x_13) ;  /* 0x0000000000201947 */ /* 0x000fea0003800000 */
[----:B------:R-:W-:Y:S01]  /*08d0*/  VOTEU.ANY UR4, UPT, PT ;  /* 0x0000000000047886 */ /* 0x000fe200038e0100 */
[----:B------:R-:W-:Y:S01]  /*08e0*/  CREDUX.MIN UR5, R0 ;  /* 0x00000000000572cc */ /* 0x000fe20000008000 */
[----:B------:R-:W-:Y:S01]  /*08f0*/  UFLO.U32 UR4, UR4 ;  /* 0x00000004000472bd */ /* 0x000fe200080e0000 */
[----:B------:R-:W-:-:S05]  /*0900*/  VIADD R4, R12, 0x4 ;  /* 0x000000040c047836 */ /* 0x000fca0000000000 */
[----:B------:R-:W-:Y:S02]  /*0910*/  ISETP.EQ.U32.AND P1, PT, R14, UR4, PT ;  /* 0x000000040e007c0c */ /* 0x000fe4000bf22070 */
[----:B------:R-:W-:-:S04]  /*0920*/  LEA R4, R13, R4, 0x18 ;  /* 0x000000040d047211 */ /* 0x000fc800078ec0ff */
[----:B------:R-:W-:-:S07]  /*0930*/  IMAD.U32 R5, RZ, RZ, UR5 ;  /* 0x00000005ff057e24 */ /* 0x000fce000f8e00ff */
[----:B------:R1:W-:Y:S02]  /*0940*/  @P1 ATOMS.MIN RZ, [R4], R5 ;  /* 0x0000000504ff138c */ /* 0x0003e40000800000 */
.L_x_13:
[----:B------:R-:W-:Y:S05]  /*0950*/  BSYNC.RECONVERGENT B1 ;  /* 0x0000000000017941 */ /* 0x000fea0003800200 */
.L_x_12:
[----:B------:R-:W-:Y:S01]  /*0960*/  BAR.SYNC.DEFER_BLOCKING 0x0 ;  /* 0x0000000000007b1d */ /* 0x000fe20000010000 */
[----:B-1----:R-:W-:-:S05]  /*0970*/  MOV R4, R15 ;  /* 0x0000000f00047202 */ /* 0x002fca0000000f00 */
[----:B------:R-:W-:Y:S01]  /*0980*/  BSSY.RECONVERGENT B1, `(.L_x_14) ;  /* 0x000000e000017945 */ /* 0x000fe20003800200 */
[----:B------:R-:W1:Y:S02]  /*0990*/  LDS R5, [R11+0x4] ;  /* 0x000004000b057984 */ /* 0x000e640000000800 */
[----:B-1----:R-:W-:Y:S01]  /*09a0*/  ISETP.NE.AND P1, PT, R5, R0, PT ;  /* 0x000000000500720c */ /* 0x002fe20003f25270 */
[----:B------:R-:W-:-:S12]  /*09b0*/  IMAD.MOV.U32 R5, RZ, RZ, R20 ;  /* 0x000000ffff057224 */ /* 0x000fd800078e0014 */
[----:B------:R-:W-:Y:S05]  /*09c0*/  @P1 BRA `(.L_x_15) ;  /* 0x0000000000241947 */ /* 0x000fea0003800000 */
[----:B------:R-:W1:Y:S01]  /*09d0*/  LDS R15, [R6] ;  /* 0x00000000060f7984 */ /* 0x000e620000000800 */
[----:B------:R-:W-:Y:S02]  /*09e0*/  IMAD.MOV.U32 R17, RZ, RZ, -0x1 ;  /* 0xffffffffff117424 */ /* 0x000fe400078e00ff */
[----:B-1----:R-:W-:-:S05]  /*09f0*/  VIADD R15, R15, 0x1 ;  /* 0x000000010f0f7836 */ /* 0x002fca0000000000 */
[----:B------:R-:W-:Y:S04]  /*0a00*/  STS [R6], R15 ;  /* 0x0000000f06007388 */ /* 0x000fe80000000800 */
[----:B------:R-:W1:Y:S02]  /*0a10*/  LDS R16, [R11] ;  /* 0x000000000b107984 */ /* 0x000e640000000800 */
[----:B-1----:R-:W-:-:S04]  /*0a20*/  ISETP.GT.AND P1, PT, R16, -0x1, PT ;  /* 0xffffffff1000780c */ /* 0x002fc80003f24270 */
[----:B------:R-:W-:-:S04]  /*0a30*/  SEL R17, R17, 0x80000000, P1 ;  /* 0x8000000011117807 */ /* 0x000fc80000800000 */
[----:B------:R-:W-:-:S05]  /*0a40*/  LOP3.LUT R17, R17, R16, RZ, 0x3c, !PT ;  /* 0x0000001011117212 */ /* 0x000fca00078e3cff */
[----:B------:R1:W-:Y:S02]  /*0a50*/  STG.E desc[UR6][R4.64+-0x8], R17 ;  /* 0xfffff81104007986 */ /* 0x0003e4000c101906 */
.L_x_15:
[----:B------:R-:W-:Y:S05]  /*0a60*/  BSYNC.RECONVERGENT B1 ;  /* 0x0000000000017941 */ /* 0x000fea0003800200 */
.L_x_14:
[----:B------:R-:W-:Y:S01]  /*0a70*/  BAR.SYNC.DEFER_BLOCKING 0x0 ;  /* 0x0000000000007b1d */ /* 0x000fe20000010000 */
[----:B------:R-:W-:-:S05]  /*0a80*/  IMAD.MOV.U32 R18, RZ, RZ, -0x1 ;  /* 0xffffffffff127424 */ /* 0x000fca00078e00ff */
[----:B------:R-:W-:Y:S01]  /*0a90*/  BSSY.RECONVERGENT B1, `(.L_x_16) ;  /* 0x0000007000017945 */ /* 0x000fe20003800200 */
[----:B------:R-:W2:Y:S02]  /*0aa0*/  LDS R15, [R6] ;  /* 0x00000000060f7984 */ /* 0x000ea40000000800 */
[----:B--2---:R-:W-:-:S05]  /*0ab0*/  IMAD R15, R15, UR8, R0 ;  /* 0x000000080f0f7c24 */ /* 0x004fca000f8e0200 */
[----:B------:R-:W-:-:S13]  /*0ac0*/  ISETP.GE.U32.AND P1, PT, R15, R9, PT ;  /* 0x000000090f00720c */ /* 0x000fda0003f26070 */
[----:B------:R-:W-:Y:S05]  /*0ad0*/  @P1 BRA `(.L_x_17) ;  /* 0x0000000000081947 */ /* 0x000fea0003800000 */
[----:B-1-3--:R-:W-:-:S05]  /*0ae0*/  IMAD.WIDE.U32 R16, R15, 0x4, R2 ;  /* 0x000000040f107825 */ /* 0x00afca00078e0002 */
[----:B------:R2:W5:Y:S02]  /*0af0*/  LDG.E R18, desc[UR6][R16.64] ;  /* 0x0000000610127981 */ /* 0x000564000c1e1900 */
.L_x_17:
[----:B------:R-:W-:Y:S05]  /*0b00*/  BSYNC.RECONVERGENT B1 ;  /* 0x0000000000017941 */ /* 0x000fea0003800200 */
.L_x_16:
[----:B--2---:R-:W-:Y:S01]  /*0b10*/  @!P0 IMAD.MOV.U32 R16, RZ, RZ, -0x1 ;  /* 0xffffffffff108424 */ /* 0x004fe200078e00ff */
[----:B------:R-:W-:Y:S01]  /*0b20*/  VOTEU.ANY UR4, UPT, PT ;  /* 0x0000000000047886 */ /* 0x000fe200038e0100 */
[----:B-----5:R-:W-:Y:S01]  /*0b30*/  CREDUX.MIN UR5, R18 ;  /* 0x00000000120572cc */ /* 0x020fe20000008000 */
[----:B------:R-:W-:Y:S01]  /*0b40*/  UFLO.U32 UR4, UR4 ;  /* 0x00000004000472bd */ /* 0x000fe200080e0000 */
[----:B-1----:R-:W-:Y:S01]  /*0b50*/  IMAD.MOV.U32 R17, RZ, RZ, R16 ;  /* 0x000000ffff117224 */ /* 0x002fe200078e0010 */
[----:B------:R-:W-:Y:S04]  /*0b60*/  BSSY.RECONVERGENT B1, `(.L_x_18) ;  /* 0x0000012000017945 */ /* 0x000fe80003800200 */
[----:B------:R-:W-:Y:S01]  /*0b70*/  @!P0 STS.64 [R11], R16 ;  /* 0x000000100b008388 */ /* 0x000fe20000000a00 */
[----:B------:R-:W-:Y:S01]  /*0b80*/  BAR.SYNC.DEFER_BLOCKING 0x0 ;  /* 0x0000000000007b1d */ /* 0x000fe20000010000 */
[----:B------:R-:W-:-:S04]  /*0b90*/  ISETP.EQ.U32.AND P1, PT, R14, UR4, PT ;  /* 0x000000040e007c0c */ /* 0x000fc8000bf22070 */
[----:B------:R-:W-:-:S09]  /*0ba0*/  MOV R20, UR5 ;  /* 0x0000000500147c02 */ /* 0x000fd20008000f00 */
        /* <DEDUP_REMOVED lines=13> */
.L_x_19:
[----:B------:R-:W-:Y:S05]  /*0c80*/  BSYNC.RECONVERGENT B1 ;  /* 0x0000000000017941 */ /* 0x000fea0003800200 */
.L_x_18:
[----:B------:R-:W-:Y:S06]  /*0c90*/  BAR.SYNC.DEFER_BLOCKING 0x0 ;  /* 0x0000000000007b1d */ /* 0x000fec0000010000 */
[----:B------:R-:W-:Y:S01]  /*0ca0*/  BSSY.RECONVERGENT B1, `(.L_x_20) ;  /* 0x000000d000017945 */ /* 0x000fe20003800200 */
[----:B-1----:R-:W1:Y:S02]  /*0cb0*/  LDS R15, [R11+0x4] ;  /* 0x000004000b0f7984 */ /* 0x002e640000000800 */
[----:B-1----:R-:W-:-:S13]  /*0cc0*/  ISETP.NE.AND P1, PT, R15, R0, PT ;  /* 0x000000000f00720c */ /* 0x002fda0003f25270 */
        /* <DEDUP_REMOVED lines=10> */
.L_x_21:
[----:B------:R-:W-:Y:S05]  /*0d70*/  BSYNC.RECONVERGENT B1 ;  /* 0x0000000000017941 */ /* 0x000fea0003800200 */
.L_x_20:
        /* <DEDUP_REMOVED lines=9> */
.L_x_23:
[----:B------:R-:W-:Y:S05]  /*0e10*/  BSYNC.RECONVERGENT B1 ;  /* 0x0000000000017941 */ /* 0x000fea0003800200 */
.L_x_22:
[----:B--2---:R-:W-:Y:S01]  /*0e20*/  @!P0 IMAD.MOV.U32 R16, RZ, RZ, -0x1 ;  /* 0xffffffffff108424 */ /* 0x004fe200078e00ff */
[----:B------:R-:W-:Y:S01]  /*0e30*/  VOTEU.ANY UR4, UPT, PT ;  /* 0x0000000000047886 */ /* 0x000fe200038e0100 */
[----:B-----5:R-:W-:Y:S01]  /*0e40*/  CREDUX.MIN UR5, R18 ;  /* 0x00000000120572cc */ /* 0x020fe20000008000 */
[----:B------:R-:W-:Y:S01]  /*0e50*/  UFLO.U32 UR4, UR4 ;  /* 0x00000004000472bd */ /* 0x000fe200080e0000 */
[----:B------:R-:W-:Y:S01]  /*0e60*/  BSSY.RECONVERGENT B1, `(.L_x_24) ;  /* 0x0000013000017945 */ /* 0x000fe20003800200 */
[----:B-1----:R-:W-:-:S04]  /*0e70*/  MOV R17, R16 ;  /* 0x0000001000117202 */ /* 0x002fc80000000f00 */
[----:B------:R-:W-:Y:S01]  /*0e80*/  ISETP.EQ.U32.AND P1, PT, R14, UR4, PT ;  /* 0x000000040e007c0c */ /* 0x000fe2000bf22070 */
[----:B------:R-:W-:Y:S05]  /*0e90*/  @!P0 STS.64 [R11], R16 ;  /* 0x000000100b008388 */ /* 0x000fea0000000a00 */
[----:B------:R-:W-:Y:S01]  /*0ea0*/  IMAD.U32 R20, RZ, RZ, UR5 ;  /* 0x00000005ff147e24 */ /* 0x000fe2000f8e00ff */
[----:B------:R-:W-:Y:S06]  /*0eb0*/  BAR.SYNC.DEFER_BLOCKING 0x0 ;  /* 0x0000000000007b1d */ /* 0x000fec0000010000 */
[----:B------:R-:W-:Y:S02]  /*0ec0*/  @P1 ATOMS.MIN RZ, [R11], R20 ;  /* 0x000000140bff138c */ /* 0x000fe40000800000 */
        /* <DEDUP_REMOVED lines=12> */
.L_x_25:
[----:B------:R-:W-:Y:S05]  /*0f90*/  BSYNC.RECONVERGENT B1 ;  /* 0x0000000000017941 */ /* 0x000fea0003800200 */
.L_x_24:
        /* <DEDUP_REMOVED lines=14> */
.L_x_27:
[----:B------:R-:W-:Y:S05]  /*1080*/  BSYNC.RECONVERGENT B1 ;  /* 0x0000000000017941 */ /* 0x000fea0003800200 */
.L_x_26:
        /* <DEDUP_REMOVED lines=9> */
.L_x_29:
[----:B------:R-:W-:Y:S05]  /*1120*/  BSYNC.RECONVERGENT B1 ;  /* 0x0000000000017941 */ /* 0x000fea0003800200 */
.L_x_28:
[----:B--2---:R-:W-:Y:S01]  /*1130*/  @!P0 MOV R16, 0xffffffff ;  /* 0xffffffff00108802 */ /* 0x004fe20000000f00 */
[----:B------:R-:W-:Y:S01]  /*1140*/  VOTEU.ANY UR4, UPT, PT ;  /* 0x0000000000047886 */ /* 0x000fe200038e0100 */
[----:B-----5:R-:W-:Y:S01]  /*1150*/  CREDUX.MIN UR5, R18 ;  /* 0x00000000120572cc */ /* 0x020fe20000008000 */
[----:B------:R-:W-:Y:S01]  /*1160*/  UFLO.U32 UR4, UR4 ;  /* 0x00000004000472bd */ /* 0x000fe200080e0000 */
[----:B------:R-:W-:Y:S01]  /*1170*/  BSSY.RECONVERGENT B1, `(.L_x_30) ;  /* 0x0000013000017945 */ /* 0x000fe20003800200 */
[----:B-1----:R-:W-:-:S04]  /*1180*/  IMAD.MOV.U32 R17, RZ, RZ, R16 ;  /* 0x000000ffff117224 */ /* 0x002fc800078e0010 */
        /* <DEDUP_REMOVED lines=17> */
.L_x_31:
[----:B------:R-:W-:Y:S05]  /*12a0*/  BSYNC.RECONVERGENT B1 ;  /* 0x0000000000017941 */ /* 0x000fea0003800200 */
.L_x_30:
[----:B------:R-:W-:Y:S01]  /*12b0*/  BAR.SYNC.DEFER_BLOCKING 0x0 ;  /* 0x0000000000007b1d */ /* 0x000fe20000010000 */
[----:B------:R-:W-:-:S05]  /*12c0*/  VIADD R10, R10, 0x4 ;  /* 0x000000040a0a7836 */ /* 0x000fca0000000000 */
[----:B------:R-:W-:Y:S01]  /*12d0*/  BSSY.RECONVERGENT B1, `(.L_x_32) ;  /* 0x000000e000017945 */ /* 0x000fe20003800200 */
[----:B------:R-:W-:Y:S01]  /*12e0*/  ISETP.NE.AND P0, PT, R10, RZ, PT ;  /* 0x000000ff0a00720c */ /* 0x000fe20003f05270 */
[----:B-1----:R-:W1:Y:S02]  /*12f0*/  LDS R13, [R11+0x4] ;  /* 0x000004000b0d7984 */ /* 0x002e640000000800 */
[----:B-1----:R-:W-:-:S13]  /*1300*/  ISETP.NE.AND P1, PT, R13, R0, PT ;  /* 0x000000000d00720c */ /* 0x002fda0003f25270 */
[----:B------:R-:W-:Y:S05]  /*1310*/  @P1 BRA `(.L_x_33) ;  /* 0x0000000000241947 */ /* 0x000fea0003800000 */
[----:B------:R-:W1:Y:S02]  /*1320*/  LDS R12, [R6] ;  /* 0x00000000060c7984 */ /* 0x000e640000000800 */
[----:B-1----:R-:W-:Y:S01]  /*1330*/  VIADD R13, R12, 0x1 ;  /* 0x000000010c0d7836 */ /* 0x002fe20000000000 */
[----:B------:R-:W-:-:S04]  /*1340*/  MOV R12, 0xffffffff ;  /* 0xffffffff000c7802 */ /* 0x000fc80000000f00 */
[----:B------:R-:W-:Y:S04]  /*1350*/  STS [R6], R13 ;  /* 0x0000000d06007388 */ /* 0x000fe80000000800 */
[----:B------:R-:W1:Y:S02]  /*1360*/  LDS R11, [R11] ;  /* 0x000000000b0b7984 */ /* 0x000e640000000800 */
[----:B-1----:R-:W-:-:S04]  /*1370*/  ISETP.GT.AND P1, PT, R11, -0x1, PT ;  /* 0xffffffff0b00780c */ /* 0x002fc80003f24270 */
[----:B------:R-:W-:-:S04]  /*1380*/  SEL R12, R12, 0x80000000, P1 ;  /* 0x800000000c0c7807 */ /* 0x000fc80000800000 */
[----:B------:R-:W-:-:S05]  /*1390*/  LOP3.LUT R15, R12, R11, RZ, 0x3c, !PT ;  /* 0x0000000b0c0f7212 */ /* 0x000fca00078e3cff */
[----:B------:R1:W-:Y:S02]  /*13a0*/  STG.E desc[UR6][R4.64+0x4], R15 ;  /* 0x0000040f04007986 */ /* 0x0003e4000c101906 */
.L_x_33:
[----:B------:R-:W-:Y:S05]  /*13b0*/  BSYNC.RECONVERGENT B1 ;  /* 0x0000000000017941 */ /* 0x000fea0003800200 */
.L_x_32:
[----:B------:R-:W-:Y:S01]  /*13c0*/  BAR.SYNC.DEFER_BLOCKING 0x0 ;  /* 0x0000000000007b1d */ /* 0x000fe20000010000 */
[----:B-1----:R-:W-:-:S05]  /*13d0*/  IADD3 R15, P1, PT, R4, 0x10, RZ ;  /* 0x00000010040f7810 */ /* 0x002fca0007f3e0ff */
[----:B------:R-:W-:Y:S01]  /*13e0*/  IMAD.X R20, RZ, RZ, R5, P1 ;  /* 0x000000ffff147224 */ /* 0x000fe200008e0605 */
[----:B------:R-:W-:Y:S07]  /*13f0*/  @P0 BRA `(.L_x_34) ;  /* 0xfffffff000c80947 */ /* 0x000fee000383ffff */
.L_x_11:
[----:B------:R-:W-:Y:S05]  /*1400*/  BSYNC.RECONVERGENT B0 ;  /* 0x0000000000007941 */ /* 0x000fea0003800200 */
.L_x_10:
[----:B------:R-:W-:-:S13]  /*1410*/  ISETP.NE.AND P0, PT, R7, RZ, PT ;  /* 0x000000ff0700720c */ /* 0x000fda0003f05270 */
[----:B------:R-:W-:Y:S05]  /*1420*/  @!P0 EXIT ;  /* 0x000000000000894d */ /* 0x000fea0003800000 */
[----:B---3--:R-:W1:Y:S01]  /*1430*/  LDC.64 R2, c[0x0][0x380] ;  /* 0x0000e000ff027b82 */ /* 0x008e620000000a00 */
[----:B------:R-:W-:Y:S01]  /*1440*/  IMAD.MOV R7, RZ, RZ, -R7 ;  /* 0x000000ffff077224 */ /* 0x000fe200078e0a07 */
[----:B------:R-:W3:Y:S02]  /*1450*/  LDCU UR5, c[0x0][0x398] ;  /* 0x00007300ff0577ac */ /* 0x000ee40008000800 */
[----:B-1-3--:R-:W-:-:S07]  /*1460*/  IMAD.WIDE.U32 R2, R8, 0x4, R2 ;  /* 0x0000000408027825 */ /* 0x00afce00078e0002 */
.L_x_39:
[----:B------:R-:W2:Y:S01]  /*1470*/  LDS R5, [R6] ;  /* 0x0000000006057984 */ /* 0x000ea20000000800 */
[----:B------:R-:W-:Y:S02]  /*1480*/  IMAD.MOV.U32 R8, RZ, RZ, -0x1 ;  /* 0xffffffffff087424 */ /* 0x000fe400078e00ff */
[----:B-12---:R-:W-:-:S05]  /*1490*/  IMAD R9, R5, UR8, R0 ;  /* 0x0000000805097c24 */ /* 0x006fca000f8e0200 */
[----:B------:R-:W-:-:S13]  /*14a0*/  ISETP.GE.U32.AND P0, PT, R9, UR5, PT ;  /* 0x0000000509007c0c */ /* 0x000fda000bf06070 */
        /* <DEDUP_REMOVED lines=9> */
[----:B------:R-:W3:Y:S07]  /*1540*/  S2R R14, SR_LANEID ;  /* 0x00000000000e7919 */ /* 0x000eee0000000000 */
[----:B------:R-:W-:-:S04]  /*1550*/  @!P1 IMAD.MOV.U32 R12, RZ, RZ, -0x1 ;  /* 0xffffffffff0c9424 */ /* 0x000fc800078e00ff */
[----:B------:R-:W-:Y:S01]  /*1560*/  IMAD.MOV.U32 R13, RZ, RZ, R12 ;  /* 0x000000ffff0d7224 */ /* 0x000fe200078e000c */
[----:B-1----:R-:W-:Y:S02]  /*1570*/  LEA R11, R10, R9, 0x18 ;  /* 0x000000090a0b7211 */ /* 0x002fe400078ec0ff */
[----:B---3--:R-:W-:-:S03]  /*1580*/  ISETP.EQ.U32.AND P0, PT, R14, UR4, PT ;  /* 0x000000040e007c0c */ /* 0x008fc6000bf02070 */
        /* <DEDUP_REMOVED lines=12> */
[----:B------:R-:W-:-:S04]  /*1650*/  IADD3 R9, PT, PT, R9, 0x4, RZ ;  /* 0x0000000409097810 */ /* 0x000fc80007ffe0ff */
[----:B------:R-:W-:Y:S02]  /*1660*/  LEA R9, R10, R9, 0x18 ;  /* 0x000000090a097211 */ /* 0x000fe400078ec0ff */
[----:B------:R-:W-:-:S05]  /*1670*/  ISETP.EQ.U32.AND P0, PT, R14, UR4, PT ;  /* 0x000000040e007c0c */ /* 0x000fca000bf02070 */
[----:B------:R-:W-:-:S08]  /*1680*/  IMAD.U32 R4, RZ, RZ, UR9 ;  /* 0x00000009ff047e24 */ /* 0x000fd0000f8e00ff */
[----:B------:R1:W-:Y:S02]  /*1690*/  @P0 ATOMS.MIN RZ, [R9], R4 ;  /* 0x0000000409ff038c */ /* 0x0003e40000800000 */
.L_x_36:
[----:B------:R-:W-:Y:S05]  /*16a0*/  BSYNC.RECONVERGENT B0 ;  /* 0x0000000000007941 */ /* 0x000fea0003800200 */
.L_x_35:
[----:B------:R-:W-:Y:S01]  /*16b0*/  BAR.SYNC.DEFER_BLOCKING 0x0 ;  /* 0x0000000000007b1d */ /* 0x000fe20000010000 */
[----:B------:R-:W-:-:S05]  /*16c0*/  VIADD R7, R7, 0x1 ;  /* 0x0000000107077836 */ /* 0x000fca0000000000 */
[----:B------:R-:W-:Y:S01]  /*16d0*/  BSSY.RECONVERGENT B0, `(.L_x_37) ;  /* 0x000000e000007945 */ /* 0x000fe20003800200 */
[----:B------:R-:W-:Y:S01]  /*16e0*/  ISETP.NE.AND P0, PT, R7, RZ, PT ;  /* 0x000000ff0700720c */ /* 0x000fe20003f05270 */
[----:B------:R-:W2:Y:S02]  /*16f0*/  LDS R5, [R11+0x4] ;  /* 0x000004000b057984 */ /* 0x000ea40000000800 */
[----:B--2---:R-:W-:-:S13]  /*1700*/  ISETP.NE.AND P1, PT, R5, R0, PT ;  /* 0x000000000500720c */ /* 0x004fda0003f25270 */
[----:B------:R-:W-:Y:S05]  /*1710*/  @P1 BRA `(.L_x_38) ;  /* 0x0000000000241947 */ /* 0x000fea0003800000 */
[----:B-1----:R-:W1:Y:S01]  /*1720*/  LDS R4, [R6] ;  /* 0x0000000006047984 */ /* 0x002e620000000800 */
        /* <DEDUP_REMOVED lines=8> */
.L_x_38:
[----:B------:R-:W-:Y:S05]  /*17b0*/  BSYNC.RECONVERGENT B0 ;  /* 0x0000000000007941 */ /* 0x000fea0003800200 */
.L_x_37:
[----:B------:R-:W-:Y:S01]  /*17c0*/  BAR.SYNC.DEFER_BLOCKING 0x0 ;  /* 0x0000000000007b1d */ /* 0x000fe20000010000 */
[----:B--2---:R-:W-:-:S05]  /*17d0*/  IADD3 R2, P1, PT, R2, 0x4, RZ ;  /* 0x0000000402027810 */ /* 0x004fca0007f3e0ff */
[----:B------:R-:W-:Y:S01]  /*17e0*/  IMAD.X R3, RZ, RZ, R3, P1 ;  /* 0x000000ffff037224 */ /* 0x000fe200008e0603 */
[----:B------:R-:W-:Y:S07]  /*17f0*/  @P0 BRA `(.L_x_39) ;  /* 0xfffffffc001c0947 */ /* 0x000fee000383ffff */
[----:B------:R-:W-:Y:S05]  /*1800*/  EXIT ;  /* 0x000000000000794d */ /* 0x000fea0003800000 */
.L_x_40:
[----:B------:R-:W-:-:S00]  /*1810*/  BRA `(.L_x_40) ;  /* 0xfffffffc00fc7947 */ /* 0x000fc0000383ffff */
[----:B------:R-:W-:-:S00]  /*1820*/  NOP ;  /* 0x0000000000007918 */ /* 0x000fc00000000000 */
        /* <DEDUP_REMOVED lines=13> */
.L_x_41:


//--------------------- .nv.shared._Z9RadixSortILj32EEvPfPjS1_j --------------------------
	.section	.nv.shared._Z9RadixSortILj32EEvPfPjS1_j,"aw",@nobits
	.sectionflags	@""
	.align	4
.nv.shared._Z9RadixSortILj32EEvPfPjS1_j:
	.zero		3080


//--------------------- .nv.shared.reserved.0     --------------------------
	.section	.nv.shared.reserved.0,"aw",@nobits
	.weak		__nv_reservedSMEM_offset_0_alias
	.size		__nv_reservedSMEM_offset_0_alias, 0, 64
	.other		__nv_reservedSMEM_offset_0_alias,@"STO_CUDA_RESERVED_SHARED STV_DEFAULT"
__nv_reservedSMEM_offset_0_alias:
	.zero		0
	.zero		64


//--------------------- .nv.constant0._Z9RadixSortILj32EEvPfPjS1_j --------------------------
	.section	.nv.constant0._Z9RadixSortILj32EEvPfPjS1_j,"a",@progbits
	.sectionflags	@""
	.align	4
.nv.constant0._Z9RadixSortILj32EEvPfPjS1_j:
	.zero		924


//--------------------- SYMBOLS --------------------------

	.type		.nv.reservedSmem.offset0,@object
	.size		.nv.reservedSmem.offset0,0x4
	.type		.nv.reservedSmem.cap,@object
	.size		.nv.reservedSmem.cap,0x4
